//
// Generated by NVIDIA NVVM Compiler
//
// Compiler Build ID: CL-36424714
// Cuda compilation tools, release 13.0, V13.0.88
// Based on NVVM 20.0.0
//

.version 9.0
.target sm_100
.address_size 64

	// .globl	_Z17processSensorDataPdi

.visible .entry _Z17processSensorDataPdi(
	.param .u64 .ptr .align 1 _Z17processSensorDataPdi_param_0,
	.param .u32 _Z17processSensorDataPdi_param_1
)
{
	.reg .pred 	%p<2>;
	.reg .b32 	%r<6>;
	.reg .b64 	%rd<5>;
	.reg .b64 	%fd<3>;

	ld.param.u64 	%rd1, [_Z17processSensorDataPdi_param_0];
	ld.param.u32 	%r2, [_Z17processSensorDataPdi_param_1];
	mov.u32 	%r3, %ctaid.x;
	mov.u32 	%r4, %ntid.x;
	mov.u32 	%r5, %tid.x;
	mad.lo.s32 	%r1, %r3, %r4, %r5;
	setp.ge.s32 	%p1, %r1, %r2;
	@%p1 bra 	$L__BB0_2;
	cvta.to.global.u64 	%rd2, %rd1;
	mul.wide.s32 	%rd3, %r1, 8;
	add.s64 	%rd4, %rd2, %rd3;
	ld.global.f64 	%fd1, [%rd4];
	add.f64 	%fd2, %fd1, %fd1;
	st.global.f64 	[%rd4], %fd2;
$L__BB0_2:
	ret;

}


// ===== COMPILED SASS (sm_100) =====

	.target	sm_100

	.elftype	@"ET_EXEC"


//--------------------- .note.nv.tkinfo           --------------------------
	.section	.note.nv.tkinfo,"",@"SHT_NOTE"
	.sectionflags	@"SHF_NOTE_NV_TKINFO"
	.tkinfo
        /*0018*/ 	.word	0x00000002
        /*0030*/ 	.string	""
        /*0030*/ 	.string	"ptxas"
        /*0030*/ 	.string	"Cuda compilation tools, release 13.0, V13.0.88"
        /*0030*/ 	.string	"Build cuda_13.0.r13.0/compiler.36424714_0"
        /*0030*/ 	.string	"-arch sm_100 -m 64 "



//--------------------- .note.nv.cuinfo           --------------------------
	.section	.note.nv.cuinfo,"",@"SHT_NOTE"
	.sectionflags	@"SHF_NOTE_NV_CUINFO"
        /*0018*/ 	.short	0x0002
        /*001a*/ 	.short	0x0064
        /*001c*/ 	.short	0x0082
	.zero		2


//--------------------- .nv.info                  --------------------------
	.section	.nv.info,"",@"SHT_CUDA_INFO"
	.align	4


	//----- nvinfo : EIATTR_REGCOUNT
	.align		4
        /*0000*/ 	.byte	0x04, 0x2f
        /*0002*/ 	.short	(.L_1 - .L_0)
	.align		4
.L_0:
        /*0004*/ 	.word	index@(_Z17processSensorDataPdi)
        /*0008*/ 	.word	0x00000008


	//----- nvinfo : EIATTR_FRAME_SIZE
	.align		4
.L_1:
        /*000c*/ 	.byte	0x04, 0x11
        /*000e*/ 	.short	(.L_3 - .L_2)
	.align		4
.L_2:
        /*0010*/ 	.word	index@(_Z17processSensorDataPdi)
        /*0014*/ 	.word	0x00000000


	//----- nvinfo : EIATTR_MIN_STACK_SIZE
	.align		4
.L_3:
        /*0018*/ 	.byte	0x04, 0x12
        /*001a*/ 	.short	(.L_5 - .L_4)
	.align		4
.L_4:
        /*001c*/ 	.word	index@(_Z17processSensorDataPdi)
        /*0020*/ 	.word	0x00000000
.L_5:


//--------------------- .nv.compat                --------------------------
	.section	.nv.compat,"",@"SHT_CUDA_COMPAT_INFO"
	.align	4
        /*0000*/ 	.byte	0x02, 0x09, 0x00, 0x00, 0x02, 0x02, 0x01, 0x00, 0x02, 0x05, 0x05, 0x00, 0x03, 0x07, 0x01, 0x01
        /*0010*/ 	.byte	0x02, 0x03, 0x00, 0x00, 0x02, 0x06, 0x01, 0x00, 0x04, 0x0b, 0x08, 0x00, 0x01, 0x00, 0x00, 0x00
        /*0020*/ 	.byte	0x00, 0x00, 0x00, 0x00


//--------------------- .nv.info._Z17processSensorDataPdi --------------------------
	.section	.nv.info._Z17processSensorDataPdi,"",@"SHT_CUDA_INFO"
	.sectionflags	@""
	.align	4


	//----- nvinfo : EIATTR_CUDA_API_VERSION
	.align		4
        /*0000*/ 	.byte	0x04, 0x37
        /*0002*/ 	.short	(.L_7 - .L_6)
.L_6:
        /*0004*/ 	.word	0x00000082


	//----- nvinfo : EIATTR_KPARAM_INFO
	.align		4
.L_7:
        /*0008*/ 	.byte	0x04, 0x17
        /*000a*/ 	.short	(.L_9 - .L_8)
.L_8:
        /*000c*/ 	.word	0x00000000
        /*0010*/ 	.short	0x0001
        /*0012*/ 	.short	0x0008
        /*0014*/ 	.byte	0x00, 0xf0, 0x11, 0x00


	//----- nvinfo : EIATTR_KPARAM_INFO
	.align		4
.L_9:
        /*0018*/ 	.byte	0x04, 0x17
        /*001a*/ 	.short	(.L_11 - .L_10)
.L_10:
        /*001c*/ 	.word	0x00000000
        /*0020*/ 	.short	0x0000
        /*0022*/ 	.short	0x0000
        /*0024*/ 	.byte	0x00, 0xf5, 0x21, 0x00


	//----- nvinfo : EIATTR_SPARSE_MMA_MASK
	.align		4
.L_11:
        /*0028*/ 	.byte	0x03, 0x50
        /*002a*/ 	.short	0x0000


	//----- nvinfo : EIATTR_MAXREG_COUNT
	.align		4
        /*002c*/ 	.byte	0x03, 0x1b
        /*002e*/ 	.short	0x00ff


	//----- nvinfo : EIATTR_MERCURY_ISA_VERSION
	.align		4
        /*0030*/ 	.byte	0x03, 0x5f
        /*0032*/ 	.short	0x0101


	//----- nvinfo : EIATTR_VRC_CTA_INIT_COUNT
	.align		4
        /*0034*/ 	.byte	0x02, 0x4a
	.zero		1
	.zero		1


	//----- nvinfo : EIATTR_EXIT_INSTR_OFFSETS
	.align		4
        /*0038*/ 	.byte	0x04, 0x1c
        /*003a*/ 	.short	(.L_13 - .L_12)


	//   ....[0]....
.L_12:
        /*003c*/ 	.word	0x00000070


	//   ....[1]....
        /*0040*/ 	.word	0x000000e0


	//----- nvinfo : EIATTR_CBANK_PARAM_SIZE
	.align		4
.L_13:
        /*0044*/ 	.byte	0x03, 0x19
        /*0046*/ 	.short	0x000c


	//----- nvinfo : EIATTR_PARAM_CBANK
	.align		4
        /*0048*/ 	.byte	0x04, 0x0a
        /*004a*/ 	.short	(.L_15 - .L_14)
	.align		4
.L_14:
        /*004c*/ 	.word	index@(.nv.constant0._Z17processSensorDataPdi)
        /*0050*/ 	.short	0x0380
        /*0052*/ 	.short	0x000c


	//----- nvinfo : EIATTR_SW_WAR
	.align		4
.L_15:
        /*0054*/ 	.byte	0x04, 0x36
        /*0056*/ 	.short	(.L_17 - .L_16)
.L_16:
        /*0058*/ 	.word	0x00000008
.L_17:


//--------------------- .nv.callgraph             --------------------------
	.section	.nv.callgraph,"",@"SHT_CUDA_CALLGRAPH"
	.align	4
	.sectionentsize	8
	.align		4
        /*0000*/ 	.word	0x00000000
	.align		4
        /*0004*/ 	.word	0xffffffff
	.align		4
        /*0008*/ 	.word	0x00000000
	.align		4
        /*000c*/ 	.word	0xfffffffe
	.align		4
        /*0010*/ 	.word	0x00000000
	.align		4
        /*0014*/ 	.word	0xfffffffd
	.align		4
        /*0018*/ 	.word	0x00000000
	.align		4
        /*001c*/ 	.word	0xfffffffc


//--------------------- .text._Z17processSensorDataPdi --------------------------
	.section	.text._Z17processSensorDataPdi,"ax",@progbits
	.align	128
        .global         _Z17processSensorDataPdi
        .type           _Z17processSensorDataPdi,@function
        .size           _Z17processSensorDataPdi,(.L_x_1 - _Z17processSensorDataPdi)
        .other          _Z17processSensorDataPdi,@"STO_CUDA_ENTRY STV_DEFAULT"
_Z17processSensorDataPdi:
.text._Z17processSensorDataPdi:
[----:B------:R-:W-:Y:S01]  /*0000*/  LDC R1, c[0x0][0x37c] ;  /* 0x0000df00ff017b82 */ /* 0x000fe20000000800 */
[----:B------:R-:W0:Y:S07]  /*0010*/  S2R R0, SR_TID.X ;  /* 0x0000000000007919 */ /* 0x000e2e0000002100 */
[----:B------:R-:W0:Y:S01]  /*0020*/  S2UR UR4, SR_CTAID.X ;  /* 0x00000000000479c3 */ /* 0x000e220000002500 */
[----:B------:R-:W1:Y:S07]  /*0030*/  LDCU UR5, c[0x0][0x388] ;  /* 0x00007100ff0577ac */ /* 0x000e6e0008000800 */
[----:B------:R-:W0:Y:S02]  /*0040*/  LDC R5, c[0x0][0x360] ;  /* 0x0000d800ff057b82 */ /* 0x000e240000000800 */
[----:B0-----:R-:W-:-:S05]  /*0050*/  IMAD R5, R5, UR4, R0 ;  /* 0x0000000405057c24 */ /* 0x001fca000f8e0200 */
[----:B-1----:R-:W-:-:S13]  /*0060*/  ISETP.GE.AND P0, PT, R5, UR5, PT ;  /* 0x0000000505007c0c */ /* 0x002fda000bf06270 */
[----:B------:R-:W-:Y:S05]  /*0070*/  @P0 EXIT ;  /* 0x000000000000094d */ /* 0x000fea0003800000 */
[----:B------:R-:W0:Y:S01]  /*0080*/  LDC.64 R2, c[0x0][0x380] ;  /* 0x0000e000ff027b82 */ /* 0x000e220000000a00 */
[----:B------:R-:W1:Y:S01]  /*0090*/  LDCU.64 UR4, c[0x0][0x358] ;  /* 0x00006b00ff0477ac */ /* 0x000e620008000a00 */
[----:B0-----:R-:W-:-:S05]  /*00a0*/  IMAD.WIDE R2, R5, 0x8, R2 ;  /* 0x0000000805027825 */ /* 0x001fca00078e0202 */
[----:B-1----:R-:W2:Y:S02]  /*00b0*/  LDG.E.64 R4, desc[UR4][R2.64] ;  /* 0x0000000402047981 */ /* 0x002ea4000c1e1b00 */
[----:B--2---:R-:W-:-:S07]  /*00c0*/  DADD R4, R4, R4 ;  /* 0x0000000004047229 */ /* 0x004fce0000000004 */
[----:B------:R-:W-:Y:S01]  /*00d0*/  STG.E.64 desc[UR4][R2.64], R4 ;  /* 0x0000000402007986 */ /* 0x000fe2000c101b04 */
[----:B------:R-:W-:Y:S05]  /*00e0*/  EXIT ;  /* 0x000000000000794d */ /* 0x000fea0003800000 */
.L_x_0:
[----:B------:R-:W-:-:S00]  /*00f0*/  BRA `(.L_x_0) ;  /* 0xfffffffc00fc7947 */ /* 0x000fc0000383ffff */
[----:B------:R-:W-:-:S00]  /*0100*/  NOP ;  /* 0x0000000000007918 */ /* 0x000fc00000000000 */
[----:B------:R-:W-:-:S00]  /*0110*/  NOP ;  /* 0x0000000000007918 */ /* 0x000fc00000000000 */
[----:B------:R-:W-:-:S00]  /*0120*/  NOP ;  /* 0x0000000000007918 */ /* 0x000fc00000000000 */
[----:B------:R-:W-:-:S00]  /*0130*/  NOP ;  /* 0x0000000000007918 */ /* 0x000fc00000000000 */
[----:B------:R-:W-:-:S00]  /*0140*/  NOP ;  /* 0x0000000000007918 */ /* 0x000fc00000000000 */
[----:B------:R-:W-:-:S00]  /*0150*/  NOP ;  /* 0x0000000000007918 */ /* 0x000fc00000000000 */
[----:B------:R-:W-:-:S00]  /*0160*/  NOP ;  /* 0x0000000000007918 */ /* 0x000fc00000000000 */
[----:B------:R-:W-:-:S00]  /*0170*/  NOP ;  /* 0x0000000000007918 */ /* 0x000fc00000000000 */
.L_x_1:


//--------------------- .nv.shared.reserved.0     --------------------------
	.section	.nv.shared.reserved.0,"aw",@nobits
	.weak		__nv_reservedSMEM_offset_0_alias
	.size		__nv_reservedSMEM_offset_0_alias, 0, 64
	.other		__nv_reservedSMEM_offset_0_alias,@"STO_CUDA_RESERVED_SHARED STV_DEFAULT"
__nv_reservedSMEM_offset_0_alias:
	.zero		0
	.zero		64


//--------------------- .nv.constant0._Z17processSensorDataPdi --------------------------
	.section	.nv.constant0._Z17processSensorDataPdi,"a",@progbits
	.sectionflags	@""
	.align	4
.nv.constant0._Z17processSensorDataPdi:
	.zero		908


//--------------------- SYMBOLS --------------------------

	.type		.nv.reservedSmem.offset0,@object
	.size		.nv.reservedSmem.offset0,0x4
